	.headerflags	@"EF_CUDA_TEXMODE_UNIFIED EF_CUDA_64BIT_ADDRESS EF_CUDA_ACCELERATORS EF_CUDA_SM90 EF_CUDA_VIRTUAL_SM(EF_CUDA_SM90)"
	.elftype	@"ET_EXEC"


//--------------------- .nv.info                  --------------------------
	.section	.nv.info,"",@"SHT_CUDA_INFO"
	.align	4


	//----- nvinfo : EIATTR_REGCOUNT
	.align		4
        /*0000*/ 	.byte	0x04, 0x2f
        /*0002*/ 	.short	(.L_2 - .L_1)
	.align		4
.L_1:
        /*0004*/ 	.word	index@(triton_poi_fused_arange_div_floor_divide_mul_pow_0)
        /*0008*/ 	.word	0x0000000e


	//----- nvinfo : EIATTR_MIN_STACK_SIZE
	.align		4
.L_2:
        /*000c*/ 	.byte	0x04, 0x12
        /*000e*/ 	.short	(.L_4 - .L_3)
	.align		4
.L_3:
        /*0010*/ 	.word	index@(triton_poi_fused_arange_div_floor_divide_mul_pow_0)
        /*0014*/ 	.word	0x00000000


	//----- nvinfo : EIATTR_FRAME_SIZE
	.align		4
.L_4:
        /*0018*/ 	.byte	0x04, 0x11
        /*001a*/ 	.short	(.L_6 - .L_5)
	.align		4
.L_5:
        /*001c*/ 	.word	index@(triton_poi_fused_arange_div_floor_divide_mul_pow_0)
        /*0020*/ 	.word	0x00000000


	//----- nvinfo : EIATTR_MIN_STACK_SIZE
	.align		4
.L_6:
        /*0024*/ 	.byte	0x04, 0x12
        /*0026*/ 	.short	(.L_8 - .L_7)
	.align		4
.L_7:
        /*0028*/ 	.word	index@(triton_poi_fused_arange_div_floor_divide_mul_pow_0)
        /*002c*/ 	.word	0x00000000
.L_8:


//--------------------- .nv.info.triton_poi_fused_arange_div_floor_divide_mul_pow_0 --------------------------
	.section	.nv.info.triton_poi_fused_arange_div_floor_divide_mul_pow_0,"",@"SHT_CUDA_INFO"
	.sectionflags	@""
	.align	4


	//----- nvinfo : EIATTR_CUDA_API_VERSION
	.align		4
        /*0000*/ 	.byte	0x04, 0x37
        /*0002*/ 	.short	(.L_10 - .L_9)
.L_9:
        /*0004*/ 	.word	0x0000007c


	//----- nvinfo : EIATTR_KPARAM_INFO
	.align		4
.L_10:
        /*0008*/ 	.byte	0x04, 0x17
        /*000a*/ 	.short	(.L_12 - .L_11)
.L_11:
        /*000c*/ 	.word	0x00000000
        /*0010*/ 	.short	0x0001
        /*0012*/ 	.short	0x0008
        /*0014*/ 	.byte	0x00, 0xf0, 0x11, 0x00


	//----- nvinfo : EIATTR_KPARAM_INFO
	.align		4
.L_12:
        /*0018*/ 	.byte	0x04, 0x17
        /*001a*/ 	.short	(.L_14 - .L_13)
.L_13:
        /*001c*/ 	.word	0x00000000
        /*0020*/ 	.short	0x0000
        /*0022*/ 	.short	0x0000
        /*0024*/ 	.byte	0x00, 0xf4, 0x21, 0x00


	//----- nvinfo : EIATTR_SPARSE_MMA_MASK
	.align		4
.L_14:
        /*0028*/ 	.byte	0x03, 0x50
        /*002a*/ 	.short	0x0000


	//----- nvinfo : EIATTR_MAXREG_COUNT
	.align		4
        /*002c*/ 	.byte	0x03, 0x1b
        /*002e*/ 	.short	0x00ff


	//----- nvinfo : EIATTR_EXIT_INSTR_OFFSETS
	.align		4
        /*0030*/ 	.byte	0x04, 0x1c
        /*0032*/ 	.short	(.L_16 - .L_15)


	//   ....[0]....
.L_15:
        /*0034*/ 	.word	0x000006b0


	//----- nvinfo : EIATTR_REQNTID
	.align		4
.L_16:
        /*0038*/ 	.byte	0x04, 0x10
        /*003a*/ 	.short	(.L_18 - .L_17)
.L_17:
        /*003c*/ 	.word	0x00000080
        /*0040*/ 	.word	0x00000001
        /*0044*/ 	.word	0x00000001


	//----- nvinfo : EIATTR_CRS_STACK_SIZE
	.align		4
.L_18:
        /*0048*/ 	.byte	0x04, 0x1e
        /*004a*/ 	.short	(.L_20 - .L_19)
.L_19:
        /*004c*/ 	.word	0x00000000


	//----- nvinfo : EIATTR_CBANK_PARAM_SIZE
	.align		4
.L_20:
        /*0050*/ 	.byte	0x03, 0x19
        /*0052*/ 	.short	0x000c


	//----- nvinfo : EIATTR_PARAM_CBANK
	.align		4
        /*0054*/ 	.byte	0x04, 0x0a
        /*0056*/ 	.short	(.L_22 - .L_21)
	.align		4
.L_21:
        /*0058*/ 	.word	index@(.nv.constant0.triton_poi_fused_arange_div_floor_divide_mul_pow_0)
        /*005c*/ 	.short	0x0210
        /*005e*/ 	.short	0x000c


	//----- nvinfo : EIATTR_SW_WAR
	.align		4
.L_22:
        /*0060*/ 	.byte	0x04, 0x36
        /*0062*/ 	.short	(.L_24 - .L_23)
.L_23:
        /*0064*/ 	.word	0x00000008
.L_24:


//--------------------- .nv.callgraph             --------------------------
	.section	.nv.callgraph,"",@"SHT_CUDA_CALLGRAPH"
	.align	4
	.sectionentsize	8
	.align		4
        /*0000*/ 	.word	0x00000000
	.align		4
        /*0004*/ 	.word	0xffffffff
	.align		4
        /*0008*/ 	.word	0x00000000
	.align		4
        /*000c*/ 	.word	0xfffffffe
	.align		4
        /*0010*/ 	.word	0x00000000
	.align		4
        /*0014*/ 	.word	0xfffffffd
	.align		4
        /*0018*/ 	.word	0x00000000
	.align		4
        /*001c*/ 	.word	0xfffffffc


//--------------------- .nv.constant4             --------------------------
	.section	.nv.constant4,"a",@progbits
	.align	8
	.align		8
.nv.constant4:
        /*0000*/ 	.dword	_$_str


//--------------------- .text.triton_poi_fused_arange_div_floor_divide_mul_pow_0 --------------------------
	.section	.text.triton_poi_fused_arange_div_floor_divide_mul_pow_0,"ax",@progbits
	.align	128
        .global         triton_poi_fused_arange_div_floor_divide_mul_pow_0
        .type           triton_poi_fused_arange_div_floor_divide_mul_pow_0,@function
        .size           triton_poi_fused_arange_div_floor_divide_mul_pow_0,(.L_x_3 - triton_poi_fused_arange_div_floor_divide_mul_pow_0)
        .other          triton_poi_fused_arange_div_floor_divide_mul_pow_0,@"STO_CUDA_ENTRY STV_DEFAULT"
triton_poi_fused_arange_div_floor_divide_mul_pow_0:
.text.triton_poi_fused_arange_div_floor_divide_mul_pow_0:
[----:B------:R-:W0:Y:S02]  /*0000*/  LDC R1, c[0x0][0x28] ;  /* 0x00000a00ff017b82 */ /* 0x000e240000000800 */
[----:B------:R-:W1:Y:S01]  /*0010*/  S2R R2, SR_TID.X ;  /* 0x0000000000027919 */ /* 0x000e620000002100 */
[----:B------:R-:W-:Y:S01]  /*0020*/  HFMA2.MMA R5, -RZ, RZ, 1.2822265625, -66.875 ;  /* 0x3d21d42eff057435 */ /* 0x000fe200000001ff */
[----:B------:R-:W-:Y:S01]  /*0030*/  MOV R4, 0x3b18f0fe ;  /* 0x3b18f0fe00047802 */ /* 0x000fe20000000f00 */
[----:B------:R-:W-:Y:S01]  /*0040*/  HFMA2.MMA R7, -RZ, RZ, 1.720703125, 0 ;  /* 0x3ee20000ff077435 */ /* 0x000fe200000001ff */
[----:B------:R-:W2:Y:S01]  /*0050*/  S2R R3, SR_CTAID.X ;  /* 0x0000000000037919 */ /* 0x000ea20000002500 */
[----:B------:R-:W-:Y:S01]  /*0060*/  MOV R8, 0x3e620000 ;  /* 0x3e62000000087802 */ /* 0x000fe20000000f00 */
[----:B------:R-:W-:Y:S01]  /*0070*/  HFMA2.MMA R11, -RZ, RZ, 3.4921875, 0 ;  /* 0x42fc0000ff0b7435 */ /* 0x000fe200000001ff */
[----:B------:R-:W-:Y:S04]  /*0080*/  BSSY B0, `(.L_x_0) ;  /* 0x000004e000007945 */ /* 0x000fe80003800000 */
[----:B------:R-:W-:-:S04]  /*0090*/  FFMA.FTZ R4, R5, R4, 0.01249298732727766037 ;  /* 0x3c4caf6305047423 */ /* 0x000fc80000010004 */
[----:B------:R-:W-:-:S04]  /*00a0*/  FFMA.FTZ R4, R4, R5, 0.083333469927310943604 ;  /* 0x3daaaabd04047423 */ /* 0x000fc80000010005 */
[----:B------:R-:W-:-:S04]  /*00b0*/  FMUL.FTZ R4, R4, 0.039508990943431854248 ;  /* 0x3d21d42e04047820 */ /* 0x000fc80000410000 */
[----:B------:R-:W-:-:S04]  /*00c0*/  FMUL.FTZ R4, R4, 0.19876869022846221924 ;  /* 0x3e4b8a0504047820 */ /* 0x000fc80000410000 */
[----:B------:R-:W-:Y:S01]  /*00d0*/  FFMA R6, R7, 0.4503078162670135498, R4 ;  /* 0x3ee68ebf07067823 */ /* 0x000fe20000000004 */
[----:B-1----:R-:W-:Y:S02]  /*00e0*/  LOP3.LUT R2, R2, 0x7f, RZ, 0xc0, !PT ;  /* 0x0000007f02027812 */ /* 0x002fe400078ec0ff */
[----:B--2---:R-:W-:Y:S02]  /*00f0*/  SHF.R.S32.HI R0, RZ, 0x18, R3 ;  /* 0x00000018ff007819 */ /* 0x004fe40000011403 */
[----:B------:R-:W-:Y:S02]  /*0100*/  LEA R2, R3, R2, 0x7 ;  /* 0x0000000203027211 */ /* 0x000fe400078e38ff */
[----:B------:R-:W-:-:S04]  /*0110*/  SGXT R3, R0, 0x1 ;  /* 0x000000010003781a */ /* 0x000fc80000000200 */
[CC--:B------:R-:W-:Y:S02]  /*0120*/  LEA.HI R0, R3.reuse, R2.reuse, RZ, 0x7 ;  /* 0x0000000203007211 */ /* 0x0c0fe400078f38ff */
[----:B------:R-:W-:Y:S02]  /*0130*/  LEA.HI R3, R3, R2, RZ, 0x9 ;  /* 0x0000000203037211 */ /* 0x000fe400078f48ff */
[----:B------:R-:W-:Y:S01]  /*0140*/  LOP3.LUT R5, R0, 0xffffff80, RZ, 0xc0, !PT ;  /* 0xffffff8000057812 */ /* 0x000fe200078ec0ff */
[C---:B------:R-:W-:Y:S01]  /*0150*/  FFMA R0, R7.reuse, -0.4503078162670135498, R8 ;  /* 0xbee68ebf07007823 */ /* 0x040fe20000000008 */
[----:B------:R-:W-:Y:S02]  /*0160*/  FFMA R7, R7, 0.4503078162670135498, -R6 ;  /* 0x3ee68ebf07077823 */ /* 0x000fe40000000806 */
[----:B------:R-:W-:Y:S01]  /*0170*/  IADD3 R5, R2, -R5, RZ ;  /* 0x8000000502057210 */ /* 0x000fe20007ffe0ff */
[----:B------:R-:W-:Y:S01]  /*0180*/  FADD R0, R0, R0 ;  /* 0x0000000000007221 */ /* 0x000fe20000000000 */
[----:B------:R-:W-:-:S02]  /*0190*/  FADD R7, R4, R7 ;  /* 0x0000000704077221 */ /* 0x000fc40000000000 */
[----:B------:R-:W-:Y:S01]  /*01a0*/  I2FP.F32.S32 R5, R5 ;  /* 0x0000000500057245 */ /* 0x000fe20000201400 */
[----:B------:R-:W-:-:S04]  /*01b0*/  FFMA.FTZ R0, R8, -0.19876869022846221924, R0 ;  /* 0xbe4b8a0508007823 */ /* 0x000fc80000010000 */
[----:B------:R-:W-:Y:S01]  /*01c0*/  FMUL R5, R5, 0.5 ;  /* 0x3f00000005057820 */ /* 0x000fe20000400000 */
[----:B------:R-:W-:-:S04]  /*01d0*/  FMUL.FTZ R0, R0, 0.4503078162670135498 ;  /* 0x3ee68ebf00007820 */ /* 0x000fc80000410000 */
[----:B------:R-:W-:Y:S01]  /*01e0*/  FADD R7, R0, R7 ;  /* 0x0000000700077221 */ /* 0x000fe20000000000 */
[----:B------:R-:W1:Y:S03]  /*01f0*/  FRND.FTZ.FLOOR R5, R5 ;  /* 0x0000000500057307 */ /* 0x000e660000215000 */
[----:B------:R-:W-:-:S04]  /*0200*/  FADD R9, R6, R7 ;  /* 0x0000000706097221 */ /* 0x000fc80000000000 */
[----:B------:R-:W-:Y:S01]  /*0210*/  FADD R0, R9, 9.010894775390625 ;  /* 0x41102ca009007421 */ /* 0x000fe20000000000 */
[----:B------:R-:W-:-:S03]  /*0220*/  FADD R6, R6, -R9 ;  /* 0x8000000906067221 */ /* 0x000fc60000000000 */
[----:B------:R-:W-:Y:S01]  /*0230*/  FADD R8, -R0, 9.010894775390625 ;  /* 0x41102ca000087421 */ /* 0x000fe20000000100 */
[----:B------:R-:W-:Y:S01]  /*0240*/  FADD R6, R7, R6 ;  /* 0x0000000607067221 */ /* 0x000fe20000000000 */
[----:B-1----:R-:W-:Y:S02]  /*0250*/  FADD R4, R5, R5 ;  /* 0x0000000505047221 */ /* 0x002fe40000000000 */
[----:B------:R-:W-:Y:S02]  /*0260*/  FADD R9, R9, R8 ;  /* 0x0000000809097221 */ /* 0x000fe40000000000 */
[----:B------:R-:W-:Y:S02]  /*0270*/  FMUL R4, R4, 0.0078125 ;  /* 0x3c00000004047820 */ /* 0x000fe40000400000 */
[----:B------:R-:W-:Y:S02]  /*0280*/  FADD R6, R6, R9 ;  /* 0x0000000906067221 */ /* 0x000fe40000000000 */
[C---:B------:R-:W-:Y:S01]  /*0290*/  FADD.FTZ R10, |R4|.reuse, -RZ ;  /* 0x800000ff040a7221 */ /* 0x040fe20000010200 */
[----:B------:R-:W-:Y:S01]  /*02a0*/  FMUL R7, R4, 0.0001220703125 ;  /* 0x3900000004077820 */ /* 0x000fe20000400000 */
[----:B------:R-:W-:-:S03]  /*02b0*/  FADD R5, R6, 1.8571887267171405256e-05 ;  /* 0x379bcad306057421 */ /* 0x000fc60000000000 */
[----:B------:R-:W-:-:S04]  /*02c0*/  FSETP.GT.AND P0, PT, R10, 9.99999979021476795361e+33, PT ;  /* 0x77f684df0a00780b */ /* 0x000fc80003f04000 */
[----:B------:R-:W-:Y:S01]  /*02d0*/  FSEL R6, R7, R4, P0 ;  /* 0x0000000407067208 */ /* 0x000fe20000000000 */
[----:B------:R-:W-:-:S04]  /*02e0*/  FADD R7, R0, R5 ;  /* 0x0000000500077221 */ /* 0x000fc80000000000 */
[----:B------:R-:W-:Y:S01]  /*02f0*/  FADD R0, R0, -R7 ;  /* 0x8000000700007221 */ /* 0x000fe20000000000 */
[----:B------:R-:W-:-:S03]  /*0300*/  FMUL.FTZ R8, R7, R6 ;  /* 0x0000000607087220 */ /* 0x000fc60000410000 */
[----:B------:R-:W-:Y:S01]  /*0310*/  FADD R0, R5, R0 ;  /* 0x0000000005007221 */ /* 0x000fe20000000000 */
[----:B------:R-:W-:-:S04]  /*0320*/  FFMA.FTZ R5, R7, R6, -R8 ;  /* 0x0000000607057223 */ /* 0x000fc80000010808 */
[----:B------:R-:W-:-:S04]  /*0330*/  FFMA.FTZ R0, R0, R6, R5 ;  /* 0x0000000600007223 */ /* 0x000fc80000010005 */
[----:B------:R-:W-:-:S04]  /*0340*/  FFMA.FTZ R7, RZ, R7, R0 ;  /* 0x00000007ff077223 */ /* 0x000fc80000010000 */
[----:B------:R-:W-:-:S05]  /*0350*/  FADD.FTZ R5, R8, R7 ;  /* 0x0000000708057221 */ /* 0x000fca0000010000 */
[----:B------:R-:W-:-:S04]  /*0360*/  ISETP.NE.AND P0, PT, R5, 0x42b17218, PT ;  /* 0x42b172180500780c */ /* 0x000fc80003f05270 */
[----:B------:R-:W-:-:S05]  /*0370*/  FSEL R0, R5, 88.72283172607421875, P0 ;  /* 0x42b1721705007808 */ /* 0x000fca0000000000 */
[----:B------:R-:W-:-:S06]  /*0380*/  FMUL.FTZ R6, R0, 1.4426950216293334961 ;  /* 0x3fb8aa3b00067820 */ /* 0x000fcc0000410000 */
[----:B------:R-:W1:Y:S02]  /*0390*/  FRND.TRUNC R6, R6 ;  /* 0x0000000600067307 */ /* 0x000e64000020d000 */
[----:B-1----:R-:W-:Y:S01]  /*03a0*/  FADD.FTZ R9, |R6|, -RZ ;  /* 0x800000ff06097221 */ /* 0x002fe20000010200 */
[----:B------:R-:W-:-:S04]  /*03b0*/  LOP3.LUT R11, R11, 0x80000000, R6, 0xb8, !PT ;  /* 0x800000000b0b7812 */ /* 0x000fc800078eb806 */
[----:B------:R-:W-:-:S04]  /*03c0*/  FSETP.GT.AND P0, PT, R9, 126, PT ;  /* 0x42fc00000900780b */ /* 0x000fc80003f04000 */
[----:B------:R-:W-:Y:S01]  /*03d0*/  FSEL R11, R11, R6, P0 ;  /* 0x000000060b0b7208 */ /* 0x000fe20000000000 */
[----:B------:R-:W-:Y:S01]  /*03e0*/  FADD R6, R10, 10000 ;  /* 0x461c40000a067421 */ /* 0x000fe20000000000 */
[----:B------:R-:W-:-:S03]  /*03f0*/  FSETP.NEU.AND P0, PT, R4, RZ, PT ;  /* 0x000000ff0400720b */ /* 0x000fc60003f0d000 */
[----:B------:R-:W-:Y:S01]  /*0400*/  FFMA.FTZ R0, R11, -0.69314718246459960938, R0 ;  /* 0xbf3172180b007823 */ /* 0x000fe20000010000 */
[----:B------:R-:W-:-:S03]  /*0410*/  ISETP.GE.AND P2, PT, R6, 0x7f800000, PT ;  /* 0x7f8000000600780c */ /* 0x000fc60003f46270 */
[C---:B------:R-:W-:Y:S01]  /*0420*/  FFMA.FTZ R0, R11.reuse, 1.9046542121259335545e-09, R0 ;  /* 0x3102e3080b007823 */ /* 0x040fe20000010000 */
[----:B------:R-:W-:-:S03]  /*0430*/  FADD R11, R11, 12583039 ;  /* 0x4b40007f0b0b7421 */ /* 0x000fc60000000000 */
[----:B------:R-:W-:Y:S02]  /*0440*/  FMUL R0, R0, 1.4426950216293334961 ;  /* 0x3fb8aa3b00007820 */ /* 0x000fe40000400000 */
[----:B------:R-:W-:-:S04]  /*0450*/  SHF.L.U32 R11, R11, 0x17, RZ ;  /* 0x000000170b0b7819 */ /* 0x000fc800000006ff */
[----:B------:R-:W1:Y:S02]  /*0460*/  MUFU.EX2 R0, R0 ;  /* 0x0000000000007308 */ /* 0x000e640000000800 */
[----:B-1----:R-:W-:Y:S01]  /*0470*/  FMUL R11, R11, R0 ;  /* 0x000000000b0b7220 */ /* 0x002fe20000400000 */
[----:B------:R-:W-:-:S04]  /*0480*/  MOV R0, 0x7f800000 ;  /* 0x7f80000000007802 */ /* 0x000fc80000000f00 */
[----:B------:R-:W-:-:S04]  /*0490*/  FSETP.NEU.AND P1, PT, R11, +INF , PT ;  /* 0x7f8000000b00780b */ /* 0x000fc80003f2d000 */
[----:B------:R-:W-:-:S09]  /*04a0*/  ISETP.NE.OR P3, PT, R5, 0x42b17218, !P1 ;  /* 0x42b172180500780c */ /* 0x000fd20004f65670 */
[----:B------:R-:W-:-:S04]  /*04b0*/  @P1 FADD.FTZ R8, R8, -R5 ;  /* 0x8000000508081221 */ /* 0x000fc80000010000 */
[----:B------:R-:W-:-:S04]  /*04c0*/  @P1 FADD.FTZ R8, R7, R8 ;  /* 0x0000000807081221 */ /* 0x000fc80000010000 */
[----:B------:R-:W-:-:S04]  /*04d0*/  @!P3 FADD R8, R8, 7.62939453125e-06 ;  /* 0x370000000808b421 */ /* 0x000fc80000000000 */
[----:B------:R-:W-:Y:S01]  /*04e0*/  @P1 FFMA.FTZ R0, R11, R8, R11 ;  /* 0x000000080b001223 */ /* 0x000fe2000001000b */
[----:B------:R-:W-:Y:S06]  /*04f0*/  @!P2 BRA `(.L_x_1) ;  /* 0x000000000018a947 */ /* 0x000fec0003800000 */
[----:B------:R-:W-:-:S13]  /*0500*/  FSETP.NAN.FTZ.AND P1, PT, |R4|, |R4|, PT ;  /* 0x400000040400720b */ /* 0x000fda0003f38200 */
[----:B------:R-:W-:Y:S01]  /*0510*/  @P1 FADD R0, R4, 10000 ;  /* 0x461c400004001421 */ /* 0x000fe20000000000 */
[----:B------:R-:W-:Y:S06]  /*0520*/  @P1 BRA `(.L_x_1) ;  /* 0x00000000000c1947 */ /* 0x000fec0003800000 */
[----:B------:R-:W-:-:S13]  /*0530*/  FSETP.NEU.AND P1, PT, R10, +INF , PT ;  /* 0x7f8000000a00780b */ /* 0x000fda0003f2d000 */
[----:B------:R-:W-:-:S04]  /*0540*/  @!P1 FSETP.GEU.AND P2, PT, R4, RZ, PT ;  /* 0x000000ff0400920b */ /* 0x000fc80003f4e000 */
[----:B------:R-:W-:-:S09]  /*0550*/  @!P1 SEL R0, RZ, 0x7f800000, !P2 ;  /* 0x7f800000ff009807 */ /* 0x000fd20005000000 */
.L_x_1:
[----:B------:R-:W-:Y:S05]  /*0560*/  BSYNC B0 ;  /* 0x0000000000007941 */ /* 0x000fea0003800000 */
.L_x_0:
[----:B------:R-:W-:Y:S01]  /*0570*/  FSEL R6, R0, 1, P0 ;  /* 0x3f80000000067808 */ /* 0x000fe20000000000 */
[----:B------:R-:W0:Y:S01]  /*0580*/  LDC.64 R4, c[0x0][0x210] ;  /* 0x00008400ff047b82 */ /* 0x000e220000000a00 */
[----:B------:R-:W-:Y:S01]  /*0590*/  SHF.R.S32.HI R3, RZ, 0x9, R3 ;  /* 0x00000009ff037819 */ /* 0x000fe20000011403 */
[----:B------:R-:W-:Y:S01]  /*05a0*/  ULDC.64 UR4, c[0x0][0x208] ;  /* 0x0000820000047ab9 */ /* 0x000fe20000000a00 */
[C---:B------:R-:W-:Y:S02]  /*05b0*/  FSETP.GT.AND P0, PT, |R6|.reuse, 8.50705917302346158658e+37, PT ;  /* 0x7e8000000600780b */ /* 0x040fe40003f04200 */
[----:B------:R-:W-:Y:S02]  /*05c0*/  LEA.HI R0, R3, R3, RZ, 0x2 ;  /* 0x0000000303007211 */ /* 0x000fe400078f10ff */
[----:B------:R-:W-:Y:S02]  /*05d0*/  FSETP.GEU.AND P1, PT, |R6|, 1.175494350822287508e-38, PT ;  /* 0x008000000600780b */ /* 0x000fe40003f2e200 */
[----:B------:R-:W-:-:S04]  /*05e0*/  LOP3.LUT R0, R0, 0xfffffffc, RZ, 0xc0, !PT ;  /* 0xfffffffc00007812 */ /* 0x000fc800078ec0ff */
[----:B------:R-:W-:-:S03]  /*05f0*/  IADD3 R0, R3, 0x1, -R0 ;  /* 0x0000000103007810 */ /* 0x000fc60007ffe800 */
[----:B------:R-:W-:Y:S01]  /*0600*/  @P0 FMUL R6, R6, 0.25 ;  /* 0x3e80000006060820 */ /* 0x000fe20000400000 */
[----:B------:R-:W-:-:S03]  /*0610*/  I2FP.F32.S32 R0, R0 ;  /* 0x0000000000007245 */ /* 0x000fc60000201400 */
[----:B------:R-:W-:Y:S02]  /*0620*/  @!P1 FMUL R6, R6, 16777216 ;  /* 0x4b80000006069820 */ /* 0x000fe40000400000 */
[----:B------:R-:W-:Y:S02]  /*0630*/  FMUL R0, R0, 0.24999994039535522461 ;  /* 0x3e7ffffc00007820 */ /* 0x000fe40000400000 */
[----:B------:R-:W1:Y:S01]  /*0640*/  MUFU.RCP R7, R6 ;  /* 0x0000000600077308 */ /* 0x000e620000001000 */
[----:B0-----:R-:W-:-:S04]  /*0650*/  IMAD.WIDE R2, R2, 0x4, R4 ;  /* 0x0000000402027825 */ /* 0x001fc800078e0204 */
[----:B------:R-:W-:-:S04]  /*0660*/  FMUL R0, R0, 6.2831854820251464844 ;  /* 0x40c90fdb00007820 */ /* 0x000fc80000400000 */
[----:B------:R-:W-:-:S04]  /*0670*/  @P0 FMUL R0, R0, 0.25 ;  /* 0x3e80000000000820 */ /* 0x000fc80000400000 */
[----:B------:R-:W-:-:S04]  /*0680*/  @!P1 FMUL R0, R0, 16777216 ;  /* 0x4b80000000009820 */ /* 0x000fc80000400000 */
[----:B-1----:R-:W-:-:S05]  /*0690*/  FMUL R7, R7, R0 ;  /* 0x0000000007077220 */ /* 0x002fca0000400000 */
[----:B------:R-:W-:Y:S01]  /*06a0*/  STG.E desc[UR4][R2.64], R7 ;  /* 0x0000000702007986 */ /* 0x000fe2000c101904 */
[----:B------:R-:W-:Y:S05]  /*06b0*/  EXIT ;  /* 0x000000000000794d */ /* 0x000fea0003800000 */
.L_x_2:
[----:B------:R-:W-:-:S00]  /*06c0*/  BRA `(.L_x_2) ;  /* 0xfffffffc00fc7947 */ /* 0x000fc0000383ffff */
[----:B------:R-:W-:-:S00]  /*06d0*/  NOP ;  /* 0x0000000000007918 */ /* 0x000fc00000000000 */
        /* <DEDUP_REMOVED lines=10> */
.L_x_3:


//--------------------- .nv.global.init           --------------------------
	.section	.nv.global.init,"aw",@progbits
.nv.global.init:
	.type		_$_str,@object
	.size		_$_str,(.L_0 - _$_str)
_$_str:
        /*0000*/ 	.byte	0x5f, 0x5f, 0x43, 0x55, 0x44, 0x41, 0x5f, 0x46, 0x54, 0x5a, 0x00
.L_0:


//--------------------- .nv.constant0.triton_poi_fused_arange_div_floor_divide_mul_pow_0 --------------------------
	.section	.nv.constant0.triton_poi_fused_arange_div_floor_divide_mul_pow_0,"a",@progbits
	.sectionflags	@""
	.align	4
.nv.constant0.triton_poi_fused_arange_div_floor_divide_mul_pow_0:
	.zero		540
